//
// Generated by NVIDIA NVVM Compiler
//
// Compiler Build ID: CL-36424714
// Cuda compilation tools, release 13.0, V13.0.88
// Based on NVVM 20.0.0
//

.version 9.0
.target sm_100
.address_size 64

	// .globl	_Z17myGeneratorKernelPhS_

.visible .entry _Z17myGeneratorKernelPhS_(
	.param .u64 .ptr .align 1 _Z17myGeneratorKernelPhS__param_0,
	.param .u64 .ptr .align 1 _Z17myGeneratorKernelPhS__param_1
)
{
	.reg .pred 	%p<13>;
	.reg .b16 	%rs<280>;
	.reg .b32 	%r<38>;
	.reg .b64 	%rd<20>;

	ld.param.u64 	%rd6, [_Z17myGeneratorKernelPhS__param_0];
	ld.param.u64 	%rd5, [_Z17myGeneratorKernelPhS__param_1];
	cvta.to.global.u64 	%rd1, %rd6;
	mov.u32 	%r1, %tid.x;
	mov.u32 	%r2, %ctaid.x;
	// begin inline asm
	mov.u32 %r10, %envreg2;
	// end inline asm
	cvt.u64.u32 	%rd7, %r10;
	// begin inline asm
	mov.u32 %r11, %envreg1;
	// end inline asm
	cvt.u64.u32 	%rd8, %r11;
	shl.b64 	%rd9, %rd8, 32;
	or.b64  	%rd2, %rd9, %rd7;
	add.s64 	%rd3, %rd2, 4;
	mov.u32 	%r13, %tid.y;
	add.s32 	%r14, %r1, %r13;
	mov.u32 	%r15, %tid.z;
	or.b32  	%r3, %r14, %r15;
	mov.u32 	%r16, %nctaid.x;
	mov.u32 	%r17, %nctaid.y;
	mul.lo.s32 	%r18, %r16, %r17;
	mov.u32 	%r19, %nctaid.z;
	mul.lo.s32 	%r20, %r18, %r19;
	mov.u32 	%r21, %ctaid.y;
	add.s32 	%r22, %r2, %r21;
	mov.u32 	%r23, %ctaid.z;
	neg.s32 	%r24, %r23;
	setp.eq.s32 	%p1, %r22, %r24;
	sub.s32 	%r25, -2147483647, %r20;
	selp.b32 	%r4, %r25, 1, %p1;
	and.b32  	%r5, %r1, 31;
	cvt.u64.u32 	%rd10, %r1;
	add.s64 	%rd4, %rd1, %rd10;
	mov.b32 	%r37, 0;
$L__BB0_1:
	setp.ne.s64 	%p2, %rd2, 0;
	@%p2 bra 	$L__BB0_3;
	// begin inline asm
	trap;
	// end inline asm
$L__BB0_3:
	setp.ne.s32 	%p3, %r3, 0;
	barrier.sync 	0;
	@%p3 bra 	$L__BB0_6;
	// begin inline asm
	atom.add.release.gpu.u32 %r26,[%rd3],%r4;
	// end inline asm
$L__BB0_5:
	// begin inline asm
	ld.acquire.gpu.u32 %r28,[%rd3];
	// end inline asm
	xor.b32  	%r29, %r28, %r26;
	setp.gt.s32 	%p4, %r29, -1;
	@%p4 bra 	$L__BB0_5;
$L__BB0_6:
	barrier.sync 	0;
	setp.ne.s32 	%p5, %r5, %r37;
	@%p5 bra 	$L__BB0_8;
	ld.volatile.global.u8 	%rs1, [%rd4];
	sub.s16 	%rs2, 1, %rs1;
	st.volatile.global.u8 	[%rd4], %rs2;
	ld.volatile.global.u8 	%rs3, [%rd4];
	sub.s16 	%rs4, 1, %rs3;
	st.volatile.global.u8 	[%rd4], %rs4;
	ld.volatile.global.u8 	%rs5, [%rd4];
	sub.s16 	%rs6, 1, %rs5;
	st.volatile.global.u8 	[%rd4], %rs6;
	ld.volatile.global.u8 	%rs7, [%rd4];
	sub.s16 	%rs8, 1, %rs7;
	st.volatile.global.u8 	[%rd4], %rs8;
	ld.volatile.global.u8 	%rs9, [%rd4];
	sub.s16 	%rs10, 1, %rs9;
	st.volatile.global.u8 	[%rd4], %rs10;
	ld.volatile.global.u8 	%rs11, [%rd4];
	sub.s16 	%rs12, 1, %rs11;
	st.volatile.global.u8 	[%rd4], %rs12;
	ld.volatile.global.u8 	%rs13, [%rd4];
	sub.s16 	%rs14, 1, %rs13;
	st.volatile.global.u8 	[%rd4], %rs14;
	ld.volatile.global.u8 	%rs15, [%rd4];
	sub.s16 	%rs16, 1, %rs15;
	st.volatile.global.u8 	[%rd4], %rs16;
	ld.volatile.global.u8 	%rs17, [%rd4];
	sub.s16 	%rs18, 1, %rs17;
	st.volatile.global.u8 	[%rd4], %rs18;
	ld.volatile.global.u8 	%rs19, [%rd4];
	sub.s16 	%rs20, 1, %rs19;
	st.volatile.global.u8 	[%rd4], %rs20;
	ld.volatile.global.u8 	%rs21, [%rd4];
	sub.s16 	%rs22, 1, %rs21;
	st.volatile.global.u8 	[%rd4], %rs22;
	ld.volatile.global.u8 	%rs23, [%rd4];
	sub.s16 	%rs24, 1, %rs23;
	st.volatile.global.u8 	[%rd4], %rs24;
	ld.volatile.global.u8 	%rs25, [%rd4];
	sub.s16 	%rs26, 1, %rs25;
	st.volatile.global.u8 	[%rd4], %rs26;
	ld.volatile.global.u8 	%rs27, [%rd4];
	sub.s16 	%rs28, 1, %rs27;
	st.volatile.global.u8 	[%rd4], %rs28;
	ld.volatile.global.u8 	%rs29, [%rd4];
	sub.s16 	%rs30, 1, %rs29;
	st.volatile.global.u8 	[%rd4], %rs30;
	ld.volatile.global.u8 	%rs31, [%rd4];
	sub.s16 	%rs32, 1, %rs31;
	st.volatile.global.u8 	[%rd4], %rs32;
	ld.volatile.global.u8 	%rs33, [%rd4];
	sub.s16 	%rs34, 1, %rs33;
	st.volatile.global.u8 	[%rd4], %rs34;
	ld.volatile.global.u8 	%rs35, [%rd4];
	sub.s16 	%rs36, 1, %rs35;
	st.volatile.global.u8 	[%rd4], %rs36;
	ld.volatile.global.u8 	%rs37, [%rd4];
	sub.s16 	%rs38, 1, %rs37;
	st.volatile.global.u8 	[%rd4], %rs38;
	ld.volatile.global.u8 	%rs39, [%rd4];
	sub.s16 	%rs40, 1, %rs39;
	st.volatile.global.u8 	[%rd4], %rs40;
	ld.volatile.global.u8 	%rs41, [%rd4];
	sub.s16 	%rs42, 1, %rs41;
	st.volatile.global.u8 	[%rd4], %rs42;
	ld.volatile.global.u8 	%rs43, [%rd4];
	sub.s16 	%rs44, 1, %rs43;
	st.volatile.global.u8 	[%rd4], %rs44;
	ld.volatile.global.u8 	%rs45, [%rd4];
	sub.s16 	%rs46, 1, %rs45;
	st.volatile.global.u8 	[%rd4], %rs46;
	ld.volatile.global.u8 	%rs47, [%rd4];
	sub.s16 	%rs48, 1, %rs47;
	st.volatile.global.u8 	[%rd4], %rs48;
	ld.volatile.global.u8 	%rs49, [%rd4];
	sub.s16 	%rs50, 1, %rs49;
	st.volatile.global.u8 	[%rd4], %rs50;
	ld.volatile.global.u8 	%rs51, [%rd4];
	sub.s16 	%rs52, 1, %rs51;
	st.volatile.global.u8 	[%rd4], %rs52;
	ld.volatile.global.u8 	%rs53, [%rd4];
	sub.s16 	%rs54, 1, %rs53;
	st.volatile.global.u8 	[%rd4], %rs54;
	ld.volatile.global.u8 	%rs55, [%rd4];
	sub.s16 	%rs56, 1, %rs55;
	st.volatile.global.u8 	[%rd4], %rs56;
	ld.volatile.global.u8 	%rs57, [%rd4];
	sub.s16 	%rs58, 1, %rs57;
	st.volatile.global.u8 	[%rd4], %rs58;
	ld.volatile.global.u8 	%rs59, [%rd4];
	sub.s16 	%rs60, 1, %rs59;
	st.volatile.global.u8 	[%rd4], %rs60;
	ld.volatile.global.u8 	%rs61, [%rd4];
	sub.s16 	%rs62, 1, %rs61;
	st.volatile.global.u8 	[%rd4], %rs62;
	ld.volatile.global.u8 	%rs63, [%rd4];
	sub.s16 	%rs64, 1, %rs63;
	st.volatile.global.u8 	[%rd4], %rs64;
	ld.volatile.global.u8 	%rs65, [%rd4];
	sub.s16 	%rs66, 1, %rs65;
	st.volatile.global.u8 	[%rd4], %rs66;
	ld.volatile.global.u8 	%rs67, [%rd4];
	sub.s16 	%rs68, 1, %rs67;
	st.volatile.global.u8 	[%rd4], %rs68;
	ld.volatile.global.u8 	%rs69, [%rd4];
	sub.s16 	%rs70, 1, %rs69;
	st.volatile.global.u8 	[%rd4], %rs70;
	ld.volatile.global.u8 	%rs71, [%rd4];
	sub.s16 	%rs72, 1, %rs71;
	st.volatile.global.u8 	[%rd4], %rs72;
	ld.volatile.global.u8 	%rs73, [%rd4];
	sub.s16 	%rs74, 1, %rs73;
	st.volatile.global.u8 	[%rd4], %rs74;
	ld.volatile.global.u8 	%rs75, [%rd4];
	sub.s16 	%rs76, 1, %rs75;
	st.volatile.global.u8 	[%rd4], %rs76;
	ld.volatile.global.u8 	%rs77, [%rd4];
	sub.s16 	%rs78, 1, %rs77;
	st.volatile.global.u8 	[%rd4], %rs78;
	ld.volatile.global.u8 	%rs79, [%rd4];
	sub.s16 	%rs80, 1, %rs79;
	st.volatile.global.u8 	[%rd4], %rs80;
	ld.volatile.global.u8 	%rs81, [%rd4];
	sub.s16 	%rs82, 1, %rs81;
	st.volatile.global.u8 	[%rd4], %rs82;
	ld.volatile.global.u8 	%rs83, [%rd4];
	sub.s16 	%rs84, 1, %rs83;
	st.volatile.global.u8 	[%rd4], %rs84;
	ld.volatile.global.u8 	%rs85, [%rd4];
	sub.s16 	%rs86, 1, %rs85;
	st.volatile.global.u8 	[%rd4], %rs86;
	ld.volatile.global.u8 	%rs87, [%rd4];
	sub.s16 	%rs88, 1, %rs87;
	st.volatile.global.u8 	[%rd4], %rs88;
	ld.volatile.global.u8 	%rs89, [%rd4];
	sub.s16 	%rs90, 1, %rs89;
	st.volatile.global.u8 	[%rd4], %rs90;
	ld.volatile.global.u8 	%rs91, [%rd4];
	sub.s16 	%rs92, 1, %rs91;
	st.volatile.global.u8 	[%rd4], %rs92;
	ld.volatile.global.u8 	%rs93, [%rd4];
	sub.s16 	%rs94, 1, %rs93;
	st.volatile.global.u8 	[%rd4], %rs94;
	ld.volatile.global.u8 	%rs95, [%rd4];
	sub.s16 	%rs96, 1, %rs95;
	st.volatile.global.u8 	[%rd4], %rs96;
	ld.volatile.global.u8 	%rs97, [%rd4];
	sub.s16 	%rs98, 1, %rs97;
	st.volatile.global.u8 	[%rd4], %rs98;
	ld.volatile.global.u8 	%rs99, [%rd4];
	sub.s16 	%rs100, 1, %rs99;
	st.volatile.global.u8 	[%rd4], %rs100;
	ld.volatile.global.u8 	%rs101, [%rd4];
	sub.s16 	%rs102, 1, %rs101;
	st.volatile.global.u8 	[%rd4], %rs102;
	ld.volatile.global.u8 	%rs103, [%rd4];
	sub.s16 	%rs104, 1, %rs103;
	st.volatile.global.u8 	[%rd4], %rs104;
	ld.volatile.global.u8 	%rs105, [%rd4];
	sub.s16 	%rs106, 1, %rs105;
	st.volatile.global.u8 	[%rd4], %rs106;
	ld.volatile.global.u8 	%rs107, [%rd4];
	sub.s16 	%rs108, 1, %rs107;
	st.volatile.global.u8 	[%rd4], %rs108;
	ld.volatile.global.u8 	%rs109, [%rd4];
	sub.s16 	%rs110, 1, %rs109;
	st.volatile.global.u8 	[%rd4], %rs110;
	ld.volatile.global.u8 	%rs111, [%rd4];
	sub.s16 	%rs112, 1, %rs111;
	st.volatile.global.u8 	[%rd4], %rs112;
	ld.volatile.global.u8 	%rs113, [%rd4];
	sub.s16 	%rs114, 1, %rs113;
	st.volatile.global.u8 	[%rd4], %rs114;
	ld.volatile.global.u8 	%rs115, [%rd4];
	sub.s16 	%rs116, 1, %rs115;
	st.volatile.global.u8 	[%rd4], %rs116;
	ld.volatile.global.u8 	%rs117, [%rd4];
	sub.s16 	%rs118, 1, %rs117;
	st.volatile.global.u8 	[%rd4], %rs118;
	ld.volatile.global.u8 	%rs119, [%rd4];
	sub.s16 	%rs120, 1, %rs119;
	st.volatile.global.u8 	[%rd4], %rs120;
	ld.volatile.global.u8 	%rs121, [%rd4];
	sub.s16 	%rs122, 1, %rs121;
	st.volatile.global.u8 	[%rd4], %rs122;
	ld.volatile.global.u8 	%rs123, [%rd4];
	sub.s16 	%rs124, 1, %rs123;
	st.volatile.global.u8 	[%rd4], %rs124;
	ld.volatile.global.u8 	%rs125, [%rd4];
	sub.s16 	%rs126, 1, %rs125;
	st.volatile.global.u8 	[%rd4], %rs126;
	ld.volatile.global.u8 	%rs127, [%rd4];
	sub.s16 	%rs128, 1, %rs127;
	st.volatile.global.u8 	[%rd4], %rs128;
	ld.volatile.global.u8 	%rs129, [%rd4];
	sub.s16 	%rs130, 1, %rs129;
	st.volatile.global.u8 	[%rd4], %rs130;
	ld.volatile.global.u8 	%rs131, [%rd4];
	sub.s16 	%rs132, 1, %rs131;
	st.volatile.global.u8 	[%rd4], %rs132;
	ld.volatile.global.u8 	%rs133, [%rd4];
	sub.s16 	%rs134, 1, %rs133;
	st.volatile.global.u8 	[%rd4], %rs134;
	ld.volatile.global.u8 	%rs135, [%rd4];
	sub.s16 	%rs136, 1, %rs135;
	st.volatile.global.u8 	[%rd4], %rs136;
	ld.volatile.global.u8 	%rs137, [%rd4];
	sub.s16 	%rs138, 1, %rs137;
	st.volatile.global.u8 	[%rd4], %rs138;
	ld.volatile.global.u8 	%rs139, [%rd4];
	sub.s16 	%rs140, 1, %rs139;
	st.volatile.global.u8 	[%rd4], %rs140;
	ld.volatile.global.u8 	%rs141, [%rd4];
	sub.s16 	%rs142, 1, %rs141;
	st.volatile.global.u8 	[%rd4], %rs142;
	ld.volatile.global.u8 	%rs143, [%rd4];
	sub.s16 	%rs144, 1, %rs143;
	st.volatile.global.u8 	[%rd4], %rs144;
	ld.volatile.global.u8 	%rs145, [%rd4];
	sub.s16 	%rs146, 1, %rs145;
	st.volatile.global.u8 	[%rd4], %rs146;
	ld.volatile.global.u8 	%rs147, [%rd4];
	sub.s16 	%rs148, 1, %rs147;
	st.volatile.global.u8 	[%rd4], %rs148;
	ld.volatile.global.u8 	%rs149, [%rd4];
	sub.s16 	%rs150, 1, %rs149;
	st.volatile.global.u8 	[%rd4], %rs150;
	ld.volatile.global.u8 	%rs151, [%rd4];
	sub.s16 	%rs152, 1, %rs151;
	st.volatile.global.u8 	[%rd4], %rs152;
	ld.volatile.global.u8 	%rs153, [%rd4];
	sub.s16 	%rs154, 1, %rs153;
	st.volatile.global.u8 	[%rd4], %rs154;
	ld.volatile.global.u8 	%rs155, [%rd4];
	sub.s16 	%rs156, 1, %rs155;
	st.volatile.global.u8 	[%rd4], %rs156;
	ld.volatile.global.u8 	%rs157, [%rd4];
	sub.s16 	%rs158, 1, %rs157;
	st.volatile.global.u8 	[%rd4], %rs158;
	ld.volatile.global.u8 	%rs159, [%rd4];
	sub.s16 	%rs160, 1, %rs159;
	st.volatile.global.u8 	[%rd4], %rs160;
	ld.volatile.global.u8 	%rs161, [%rd4];
	sub.s16 	%rs162, 1, %rs161;
	st.volatile.global.u8 	[%rd4], %rs162;
	ld.volatile.global.u8 	%rs163, [%rd4];
	sub.s16 	%rs164, 1, %rs163;
	st.volatile.global.u8 	[%rd4], %rs164;
	ld.volatile.global.u8 	%rs165, [%rd4];
	sub.s16 	%rs166, 1, %rs165;
	st.volatile.global.u8 	[%rd4], %rs166;
	ld.volatile.global.u8 	%rs167, [%rd4];
	sub.s16 	%rs168, 1, %rs167;
	st.volatile.global.u8 	[%rd4], %rs168;
	ld.volatile.global.u8 	%rs169, [%rd4];
	sub.s16 	%rs170, 1, %rs169;
	st.volatile.global.u8 	[%rd4], %rs170;
	ld.volatile.global.u8 	%rs171, [%rd4];
	sub.s16 	%rs172, 1, %rs171;
	st.volatile.global.u8 	[%rd4], %rs172;
	ld.volatile.global.u8 	%rs173, [%rd4];
	sub.s16 	%rs174, 1, %rs173;
	st.volatile.global.u8 	[%rd4], %rs174;
	ld.volatile.global.u8 	%rs175, [%rd4];
	sub.s16 	%rs176, 1, %rs175;
	st.volatile.global.u8 	[%rd4], %rs176;
	ld.volatile.global.u8 	%rs177, [%rd4];
	sub.s16 	%rs178, 1, %rs177;
	st.volatile.global.u8 	[%rd4], %rs178;
	ld.volatile.global.u8 	%rs179, [%rd4];
	sub.s16 	%rs180, 1, %rs179;
	st.volatile.global.u8 	[%rd4], %rs180;
	ld.volatile.global.u8 	%rs181, [%rd4];
	sub.s16 	%rs182, 1, %rs181;
	st.volatile.global.u8 	[%rd4], %rs182;
	ld.volatile.global.u8 	%rs183, [%rd4];
	sub.s16 	%rs184, 1, %rs183;
	st.volatile.global.u8 	[%rd4], %rs184;
	ld.volatile.global.u8 	%rs185, [%rd4];
	sub.s16 	%rs186, 1, %rs185;
	st.volatile.global.u8 	[%rd4], %rs186;
	ld.volatile.global.u8 	%rs187, [%rd4];
	sub.s16 	%rs188, 1, %rs187;
	st.volatile.global.u8 	[%rd4], %rs188;
	ld.volatile.global.u8 	%rs189, [%rd4];
	sub.s16 	%rs190, 1, %rs189;
	st.volatile.global.u8 	[%rd4], %rs190;
	ld.volatile.global.u8 	%rs191, [%rd4];
	sub.s16 	%rs192, 1, %rs191;
	st.volatile.global.u8 	[%rd4], %rs192;
	ld.volatile.global.u8 	%rs193, [%rd4];
	sub.s16 	%rs194, 1, %rs193;
	st.volatile.global.u8 	[%rd4], %rs194;
	ld.volatile.global.u8 	%rs195, [%rd4];
	sub.s16 	%rs196, 1, %rs195;
	st.volatile.global.u8 	[%rd4], %rs196;
	ld.volatile.global.u8 	%rs197, [%rd4];
	sub.s16 	%rs198, 1, %rs197;
	st.volatile.global.u8 	[%rd4], %rs198;
	ld.volatile.global.u8 	%rs199, [%rd4];
	sub.s16 	%rs200, 1, %rs199;
	st.volatile.global.u8 	[%rd4], %rs200;
	ld.volatile.global.u8 	%rs201, [%rd4];
	sub.s16 	%rs202, 1, %rs201;
	st.volatile.global.u8 	[%rd4], %rs202;
	ld.volatile.global.u8 	%rs203, [%rd4];
	sub.s16 	%rs204, 1, %rs203;
	st.volatile.global.u8 	[%rd4], %rs204;
	ld.volatile.global.u8 	%rs205, [%rd4];
	sub.s16 	%rs206, 1, %rs205;
	st.volatile.global.u8 	[%rd4], %rs206;
	ld.volatile.global.u8 	%rs207, [%rd4];
	sub.s16 	%rs208, 1, %rs207;
	st.volatile.global.u8 	[%rd4], %rs208;
	ld.volatile.global.u8 	%rs209, [%rd4];
	sub.s16 	%rs210, 1, %rs209;
	st.volatile.global.u8 	[%rd4], %rs210;
	ld.volatile.global.u8 	%rs211, [%rd4];
	sub.s16 	%rs212, 1, %rs211;
	st.volatile.global.u8 	[%rd4], %rs212;
	ld.volatile.global.u8 	%rs213, [%rd4];
	sub.s16 	%rs214, 1, %rs213;
	st.volatile.global.u8 	[%rd4], %rs214;
	ld.volatile.global.u8 	%rs215, [%rd4];
	sub.s16 	%rs216, 1, %rs215;
	st.volatile.global.u8 	[%rd4], %rs216;
	ld.volatile.global.u8 	%rs217, [%rd4];
	sub.s16 	%rs218, 1, %rs217;
	st.volatile.global.u8 	[%rd4], %rs218;
	ld.volatile.global.u8 	%rs219, [%rd4];
	sub.s16 	%rs220, 1, %rs219;
	st.volatile.global.u8 	[%rd4], %rs220;
	ld.volatile.global.u8 	%rs221, [%rd4];
	sub.s16 	%rs222, 1, %rs221;
	st.volatile.global.u8 	[%rd4], %rs222;
	ld.volatile.global.u8 	%rs223, [%rd4];
	sub.s16 	%rs224, 1, %rs223;
	st.volatile.global.u8 	[%rd4], %rs224;
	ld.volatile.global.u8 	%rs225, [%rd4];
	sub.s16 	%rs226, 1, %rs225;
	st.volatile.global.u8 	[%rd4], %rs226;
	ld.volatile.global.u8 	%rs227, [%rd4];
	sub.s16 	%rs228, 1, %rs227;
	st.volatile.global.u8 	[%rd4], %rs228;
	ld.volatile.global.u8 	%rs229, [%rd4];
	sub.s16 	%rs230, 1, %rs229;
	st.volatile.global.u8 	[%rd4], %rs230;
	ld.volatile.global.u8 	%rs231, [%rd4];
	sub.s16 	%rs232, 1, %rs231;
	st.volatile.global.u8 	[%rd4], %rs232;
	ld.volatile.global.u8 	%rs233, [%rd4];
	sub.s16 	%rs234, 1, %rs233;
	st.volatile.global.u8 	[%rd4], %rs234;
	ld.volatile.global.u8 	%rs235, [%rd4];
	sub.s16 	%rs236, 1, %rs235;
	st.volatile.global.u8 	[%rd4], %rs236;
	ld.volatile.global.u8 	%rs237, [%rd4];
	sub.s16 	%rs238, 1, %rs237;
	st.volatile.global.u8 	[%rd4], %rs238;
	ld.volatile.global.u8 	%rs239, [%rd4];
	sub.s16 	%rs240, 1, %rs239;
	st.volatile.global.u8 	[%rd4], %rs240;
	ld.volatile.global.u8 	%rs241, [%rd4];
	sub.s16 	%rs242, 1, %rs241;
	st.volatile.global.u8 	[%rd4], %rs242;
	ld.volatile.global.u8 	%rs243, [%rd4];
	sub.s16 	%rs244, 1, %rs243;
	st.volatile.global.u8 	[%rd4], %rs244;
	ld.volatile.global.u8 	%rs245, [%rd4];
	sub.s16 	%rs246, 1, %rs245;
	st.volatile.global.u8 	[%rd4], %rs246;
	ld.volatile.global.u8 	%rs247, [%rd4];
	sub.s16 	%rs248, 1, %rs247;
	st.volatile.global.u8 	[%rd4], %rs248;
	ld.volatile.global.u8 	%rs249, [%rd4];
	sub.s16 	%rs250, 1, %rs249;
	st.volatile.global.u8 	[%rd4], %rs250;
	ld.volatile.global.u8 	%rs251, [%rd4];
	sub.s16 	%rs252, 1, %rs251;
	st.volatile.global.u8 	[%rd4], %rs252;
	ld.volatile.global.u8 	%rs253, [%rd4];
	sub.s16 	%rs254, 1, %rs253;
	st.volatile.global.u8 	[%rd4], %rs254;
	ld.volatile.global.u8 	%rs255, [%rd4];
	sub.s16 	%rs256, 1, %rs255;
	st.volatile.global.u8 	[%rd4], %rs256;
$L__BB0_8:
	add.s32 	%r37, %r37, 1;
	setp.ne.s32 	%p6, %r37, 32;
	@%p6 bra 	$L__BB0_1;
	setp.ne.s64 	%p7, %rd2, 0;
	@%p7 bra 	$L__BB0_11;
	// begin inline asm
	trap;
	// end inline asm
$L__BB0_11:
	setp.ne.s32 	%p8, %r3, 0;
	barrier.sync 	0;
	@%p8 bra 	$L__BB0_14;
	// begin inline asm
	atom.add.release.gpu.u32 %r30,[%rd3],%r4;
	// end inline asm
$L__BB0_13:
	// begin inline asm
	ld.acquire.gpu.u32 %r32,[%rd3];
	// end inline asm
	xor.b32  	%r33, %r32, %r30;
	setp.gt.s32 	%p9, %r33, -1;
	@%p9 bra 	$L__BB0_13;
$L__BB0_14:
	barrier.sync 	0;
	setp.ne.s32 	%p10, %r2, 0;
	mov.u32 	%r34, %ntid.x;
	shr.u32 	%r35, %r34, 3;
	setp.ge.u32 	%p11, %r1, %r35;
	or.pred  	%p12, %p10, %p11;
	@%p12 bra 	$L__BB0_16;
	cvta.to.global.u64 	%rd16, %rd5;
	add.s64 	%rd17, %rd16, %rd10;
	shl.b32 	%r36, %r1, 3;
	mov.b16 	%rs257, 0;
	st.global.u8 	[%rd17], %rs257;
	cvt.u64.u32 	%rd18, %r36;
	add.s64 	%rd19, %rd1, %rd18;
	ld.global.u8 	%rs258, [%rd19];
	shl.b16 	%rs259, %rs258, 1;
	st.global.u8 	[%rd17], %rs259;
	ld.global.u8 	%rs260, [%rd19+1];
	add.s16 	%rs261, %rs259, %rs260;
	shl.b16 	%rs262, %rs261, 1;
	st.global.u8 	[%rd17], %rs262;
	ld.global.u8 	%rs263, [%rd19+2];
	add.s16 	%rs264, %rs262, %rs263;
	shl.b16 	%rs265, %rs264, 1;
	st.global.u8 	[%rd17], %rs265;
	ld.global.u8 	%rs266, [%rd19+3];
	add.s16 	%rs267, %rs265, %rs266;
	shl.b16 	%rs268, %rs267, 1;
	st.global.u8 	[%rd17], %rs268;
	ld.global.u8 	%rs269, [%rd19+4];
	add.s16 	%rs270, %rs268, %rs269;
	shl.b16 	%rs271, %rs270, 1;
	st.global.u8 	[%rd17], %rs271;
	ld.global.u8 	%rs272, [%rd19+5];
	add.s16 	%rs273, %rs271, %rs272;
	shl.b16 	%rs274, %rs273, 1;
	st.global.u8 	[%rd17], %rs274;
	ld.global.u8 	%rs275, [%rd19+6];
	add.s16 	%rs276, %rs274, %rs275;
	shl.b16 	%rs277, %rs276, 1;
	st.global.u8 	[%rd17], %rs277;
	ld.global.u8 	%rs278, [%rd19+7];
	add.s16 	%rs279, %rs277, %rs278;
	st.global.u8 	[%rd17], %rs279;
$L__BB0_16:
	ret;

}


// ===== COMPILED SASS (sm_100) =====

	.target	sm_100

	.elftype	@"ET_EXEC"


//--------------------- .note.nv.tkinfo           --------------------------
	.section	.note.nv.tkinfo,"",@"SHT_NOTE"
	.sectionflags	@"SHF_NOTE_NV_TKINFO"
	.tkinfo
        /*0018*/ 	.word	0x00000002
        /*0030*/ 	.string	""
        /*0030*/ 	.string	"ptxas"
        /*0030*/ 	.string	"Cuda compilation tools, release 13.0, V13.0.88"
        /*0030*/ 	.string	"Build cuda_13.0.r13.0/compiler.36424714_0"
        /*0030*/ 	.string	"-arch sm_100 -m 64 "



//--------------------- .note.nv.cuinfo           --------------------------
	.section	.note.nv.cuinfo,"",@"SHT_NOTE"
	.sectionflags	@"SHF_NOTE_NV_CUINFO"
        /*0018*/ 	.short	0x0002
        /*001a*/ 	.short	0x0064
        /*001c*/ 	.short	0x0082
	.zero		2


//--------------------- .nv.info                  --------------------------
	.section	.nv.info,"",@"SHT_CUDA_INFO"
	.align	4


	//----- nvinfo : EIATTR_REGCOUNT
	.align		4
        /*0000*/ 	.byte	0x04, 0x2f
        /*0002*/ 	.short	(.L_1 - .L_0)
	.align		4
.L_0:
        /*0004*/ 	.word	index@(_Z17myGeneratorKernelPhS_)
        /*0008*/ 	.word	0x00000010


	//----- nvinfo : EIATTR_FRAME_SIZE
	.align		4
.L_1:
        /*000c*/ 	.byte	0x04, 0x11
        /*000e*/ 	.short	(.L_3 - .L_2)
	.align		4
.L_2:
        /*0010*/ 	.word	index@(_Z17myGeneratorKernelPhS_)
        /*0014*/ 	.word	0x00000000


	//----- nvinfo : EIATTR_MIN_STACK_SIZE
	.align		4
.L_3:
        /*0018*/ 	.byte	0x04, 0x12
        /*001a*/ 	.short	(.L_5 - .L_4)
	.align		4
.L_4:
        /*001c*/ 	.word	index@(_Z17myGeneratorKernelPhS_)
        /*0020*/ 	.word	0x00000000
.L_5:


//--------------------- .nv.compat                --------------------------
	.section	.nv.compat,"",@"SHT_CUDA_COMPAT_INFO"
	.align	4
        /*0000*/ 	.byte	0x02, 0x09, 0x00, 0x00, 0x02, 0x02, 0x01, 0x00, 0x02, 0x05, 0x05, 0x00, 0x03, 0x07, 0x01, 0x01
        /*0010*/ 	.byte	0x02, 0x03, 0x00, 0x00, 0x02, 0x06, 0x01, 0x00, 0x04, 0x0b, 0x08, 0x00, 0x09, 0x00, 0x00, 0x00
        /*0020*/ 	.byte	0x00, 0x00, 0x00, 0x00


//--------------------- .nv.info._Z17myGeneratorKernelPhS_ --------------------------
	.section	.nv.info._Z17myGeneratorKernelPhS_,"",@"SHT_CUDA_INFO"
	.sectionflags	@""
	.align	4


	//----- nvinfo : EIATTR_CUDA_API_VERSION
	.align		4
        /*0000*/ 	.byte	0x04, 0x37
        /*0002*/ 	.short	(.L_7 - .L_6)
.L_6:
        /*0004*/ 	.word	0x00000082


	//----- nvinfo : EIATTR_KPARAM_INFO
	.align		4
.L_7:
        /*0008*/ 	.byte	0x04, 0x17
        /*000a*/ 	.short	(.L_9 - .L_8)
.L_8:
        /*000c*/ 	.word	0x00000000
        /*0010*/ 	.short	0x0001
        /*0012*/ 	.short	0x0008
        /*0014*/ 	.byte	0x00, 0xf5, 0x21, 0x00


	//----- nvinfo : EIATTR_KPARAM_INFO
	.align		4
.L_9:
        /*0018*/ 	.byte	0x04, 0x17
        /*001a*/ 	.short	(.L_11 - .L_10)
.L_10:
        /*001c*/ 	.word	0x00000000
        /*0020*/ 	.short	0x0000
        /*0022*/ 	.short	0x0000
        /*0024*/ 	.byte	0x00, 0xf5, 0x21, 0x00


	//----- nvinfo : EIATTR_SPARSE_MMA_MASK
	.align		4
.L_11:
        /*0028*/ 	.byte	0x03, 0x50
        /*002a*/ 	.short	0x0000


	//----- nvinfo : EIATTR_MAXREG_COUNT
	.align		4
        /*002c*/ 	.byte	0x03, 0x1b
        /*002e*/ 	.short	0x00ff


	//----- nvinfo : EIATTR_NUM_BARRIERS
	.align		4
        /*0030*/ 	.byte	0x02, 0x4c
        /*0032*/ 	.byte	0x01
	.zero		1


	//----- nvinfo : EIATTR_MERCURY_ISA_VERSION
	.align		4
        /*0034*/ 	.byte	0x03, 0x5f
        /*0036*/ 	.short	0x0101


	//----- nvinfo : EIATTR_INT_WARP_WIDE_INSTR_OFFSETS
	.align		4
        /*0038*/ 	.byte	0x04, 0x31
        /*003a*/ 	.short	(.L_13 - .L_12)


	//   ....[0]....
.L_12:
        /*003c*/ 	.word	0x000002f0


	//   ....[1]....
        /*0040*/ 	.word	0x000003b0


	//   ....[2]....
        /*0044*/ 	.word	0x00002d50


	//   ....[3]....
        /*0048*/ 	.word	0x00002e10


	//----- nvinfo : EIATTR_COOP_GROUP_MASK_REGIDS
	.align		4
.L_13:
        /*004c*/ 	.byte	0x04, 0x29
        /*004e*/ 	.short	(.L_15 - .L_14)


	//   ....[0]....
.L_14:
        /*0050*/ 	.word	0xffffffff


	//   ....[1]....
        /*0054*/ 	.word	0xffffffff


	//   ....[2]....
        /*0058*/ 	.word	0xffffffff


	//   ....[3]....
        /*005c*/ 	.word	0xffffffff


	//   ....[4]....
        /*0060*/ 	.word	0x05000009


	//   ....[5]....
        /*0064*/ 	.word	0x05000009


	//   ....[6]....
        /*0068*/ 	.word	0x05000009


	//   ....[7]....
        /*006c*/ 	.word	0x05000009


	//----- nvinfo : EIATTR_COOP_GROUP_INSTR_OFFSETS
	.align		4
.L_15:
        /*0070*/ 	.byte	0x04, 0x28
        /*0072*/ 	.short	(.L_17 - .L_16)


	//   ....[0]....
.L_16:
        /*0074*/ 	.word	0x000002b0


	//   ....[1]....
        /*0078*/ 	.word	0x00000460


	//   ....[2]....
        /*007c*/ 	.word	0x00002d10


	//   ....[3]....
        /*0080*/ 	.word	0x00002ec0


	//   ....[4]....
        /*0084*/ 	.word	0x000031e0


	//   ....[5]....
        /*0088*/ 	.word	0x00003290


	//   ....[6]....
        /*008c*/ 	.word	0x00003340


	//   ....[7]....
        /*0090*/ 	.word	0x000033f0


	//----- nvinfo : EIATTR_VRC_CTA_INIT_COUNT
	.align		4
.L_17:
        /*0094*/ 	.byte	0x02, 0x4a
	.zero		1
	.zero		1


	//----- nvinfo : EIATTR_EXIT_INSTR_OFFSETS
	.align		4
        /*0098*/ 	.byte	0x04, 0x1c
        /*009a*/ 	.short	(.L_19 - .L_18)


	//   ....[0]....
.L_18:
        /*009c*/ 	.word	0x00002f10


	//   ....[1]....
        /*00a0*/ 	.word	0x00003160


	//----- nvinfo : EIATTR_CRS_STACK_SIZE
	.align		4
.L_19:
        /*00a4*/ 	.byte	0x04, 0x1e
        /*00a6*/ 	.short	(.L_21 - .L_20)
.L_20:
        /*00a8*/ 	.word	0x00000000


	//----- nvinfo : EIATTR_CBANK_PARAM_SIZE
	.align		4
.L_21:
        /*00ac*/ 	.byte	0x03, 0x19
        /*00ae*/ 	.short	0x0010


	//----- nvinfo : EIATTR_PARAM_CBANK
	.align		4
        /*00b0*/ 	.byte	0x04, 0x0a
        /*00b2*/ 	.short	(.L_23 - .L_22)
	.align		4
.L_22:
        /*00b4*/ 	.word	index@(.nv.constant0._Z17myGeneratorKernelPhS_)
        /*00b8*/ 	.short	0x0380
        /*00ba*/ 	.short	0x0010


	//----- nvinfo : EIATTR_SW_WAR
	.align		4
.L_23:
        /*00bc*/ 	.byte	0x04, 0x36
        /*00be*/ 	.short	(.L_25 - .L_24)
.L_24:
        /*00c0*/ 	.word	0x00000008
.L_25:


//--------------------- .nv.callgraph             --------------------------
	.section	.nv.callgraph,"",@"SHT_CUDA_CALLGRAPH"
	.align	4
	.sectionentsize	8
	.align		4
        /*0000*/ 	.word	0x00000000
	.align		4
        /*0004*/ 	.word	0xffffffff
	.align		4
        /*0008*/ 	.word	0x00000000
	.align		4
        /*000c*/ 	.word	0xfffffffe
	.align		4
        /*0010*/ 	.word	0x00000000
	.align		4
        /*0014*/ 	.word	0xfffffffd
	.align		4
        /*0018*/ 	.word	0x00000000
	.align		4
        /*001c*/ 	.word	0xfffffffc


//--------------------- .text._Z17myGeneratorKernelPhS_ --------------------------
	.section	.text._Z17myGeneratorKernelPhS_,"ax",@progbits
	.align	128
        .global         _Z17myGeneratorKernelPhS_
        .type           _Z17myGeneratorKernelPhS_,@function
        .size           _Z17myGeneratorKernelPhS_,(.L_x_28 - _Z17myGeneratorKernelPhS_)
        .other          _Z17myGeneratorKernelPhS_,@"STO_CUDA_ENTRY STV_DEFAULT"
_Z17myGeneratorKernelPhS_:
.text._Z17myGeneratorKernelPhS_:
[----:B------:R-:W-:Y:S01]  /*0000*/  LDC R1, c[0x0][0x37c] ;  /* 0x0000df00ff017b82 */ /* 0x000fe20000000800 */
[----:B------:R-:W0:Y:S07]  /*0010*/  S2R R0, SR_TID.X ;  /* 0x0000000000007919 */ /* 0x000e2e0000002100 */
[----:B------:R-:W-:Y:S01]  /*0020*/  S2UR UR12, SR_CTAID.X ;  /* 0x00000000000c79c3 */ /* 0x000fe20000002500 */
[----:B------:R-:W1:Y:S01]  /*0030*/  LDCU UR4, c[0x0][0x370] ;  /* 0x00006e00ff0477ac */ /* 0x000e620008000800 */
[----:B------:R-:W-:Y:S01]  /*0040*/  BSSY B0, `(.L_x_0) ;  /* 0x00002ca000007945 */ /* 0x000fe20003800000 */
[----:B------:R-:W2:Y:S01]  /*0050*/  S2R R3, SR_TID.Y ;  /* 0x0000000000037919 */ /* 0x000ea20000002200 */
[----:B------:R-:W-:Y:S01]  /*0060*/  IMAD.MOV.U32 R7, RZ, RZ, RZ ;  /* 0x000000ffff077224 */ /* 0x000fe200078e00ff */
[----:B------:R-:W0:Y:S01]  /*0070*/  LDCU.64 UR16, c[0x0][0x380] ;  /* 0x00007000ff1077ac */ /* 0x000e220008000a00 */
[----:B------:R-:W3:Y:S02]  /*0080*/  S2R R5, SR_TID.Z ;  /* 0x0000000000057919 */ /* 0x000ee40000002300 */
[----:B------:R-:W4:Y:S01]  /*0090*/  S2UR UR7, SR_CTAID.Y ;  /* 0x00000000000779c3 */ /* 0x000f220000002600 */
[----:B------:R-:W5:Y:S01]  /*00a0*/  LDCU UR5, c[0x0][0x374] ;  /* 0x00006e80ff0577ac */ /* 0x000f620008000800 */
[----:B------:R-:W3:Y:S06]  /*00b0*/  LDCU UR6, c[0x0][0x378] ;  /* 0x00006f00ff0677ac */ /* 0x000eec0008000800 */
[----:B------:R-:W3:Y:S01]  /*00c0*/  S2UR UR8, SR_CTAID.Z ;  /* 0x00000000000879c3 */ /* 0x000ee20000002700 */
[----:B------:R-:W-:-:S05]  /*00d0*/  CS2R.32 R8, SR_CgaSize ;  /* 0x0000000000087805 */ /* 0x000fca0000008a00 */
[----:B------:R-:W-:-:S05]  /*00e0*/  IMAD R8, R8, -0xa0, RZ ;  /* 0xffffff6008087824 */ /* 0x000fca00078e02ff */
[----:B------:R-:W-:-:S14]  /*00f0*/  R2UR UR13, R8 ;  /* 0x00000000080d72ca */ /* 0x000fdc00000e0000 */
[----:B------:R-:W3:Y:S01]  /*0100*/  LDCU UR13, c[0x0][UR13+0x258] ;  /* 0x00004b000d0d77ac */ /* 0x000ee20008000800 */
[----:B------:R-:W-:-:S05]  /*0110*/  CS2R.32 R8, SR_CgaSize ;  /* 0x0000000000087805 */ /* 0x000fca0000008a00 */
[----:B------:R-:W-:-:S05]  /*0120*/  IMAD R8, R8, -0xa0, RZ ;  /* 0xffffff6008087824 */ /* 0x000fca00078e02ff */
[----:B------:R-:W-:-:S14]  /*0130*/  R2UR UR14, R8 ;  /* 0x00000000080e72ca */ /* 0x000fdc00000e0000 */
[----:B------:R-:W3:Y:S01]  /*0140*/  LDCU UR14, c[0x0][UR14+0x254] ;  /* 0x00004a800e0e77ac */ /* 0x000ee20008000800 */
[----:B-1----:R-:W-:Y:S01]  /*0150*/  UIADD3 UR9, UPT, UPT, URZ, -UR4, URZ ;  /* 0x80000004ff097290 */ /* 0x002fe2000fffe0ff */
[----:B------:R-:W1:Y:S01]  /*0160*/  LDCU.64 UR10, c[0x0][0x358] ;  /* 0x00006b00ff0a77ac */ /* 0x000e620008000a00 */
[C---:B0-----:R-:W-:Y:S01]  /*0170*/  IADD3 R2, P0, PT, R0.reuse, UR16, RZ ;  /* 0x0000001000027c10 */ /* 0x041fe2000ff1e0ff */
[----:B----4-:R-:W-:Y:S01]  /*0180*/  UIADD3 UR4, UPT, UPT, UR12, UR7, URZ ;  /* 0x000000070c047290 */ /* 0x010fe2000fffe0ff */
[----:B------:R-:W-:-:S03]  /*0190*/  LOP3.LUT R8, R0, 0x1f, RZ, 0xc0, !PT ;  /* 0x0000001f00087812 */ /* 0x000fc600078ec0ff */
[----:B------:R-:W-:Y:S01]  /*01a0*/  UMOV UR7, UR9 ;  /* 0x0000000900077c82 */ /* 0x000fe20008000000 */
[----:B--2---:R-:W-:Y:S01]  /*01b0*/  IMAD.IADD R6, R0, 0x1, R3 ;  /* 0x0000000100067824 */ /* 0x004fe200078e0203 */
[----:B-----5:R-:W-:Y:S01]  /*01c0*/  UIMAD UR5, UR7, UR5, URZ ;  /* 0x00000005070572a4 */ /* 0x020fe2000f8e02ff */
[----:B------:R-:W-:Y:S01]  /*01d0*/  IMAD.X R3, RZ, RZ, UR17, P0 ;  /* 0x00000011ff037e24 */ /* 0x000fe200080e06ff */
[----:B---3--:R-:W-:Y:S02]  /*01e0*/  UIADD3 UR8, UPT, UPT, -UR8, URZ, URZ ;  /* 0x000000ff08087290 */ /* 0x008fe4000fffe1ff */
[----:B------:R-:W-:Y:S01]  /*01f0*/  LOP3.LUT R6, R6, R5, RZ, 0xfc, !PT ;  /* 0x0000000506067212 */ /* 0x000fe200078efcff */
[----:B------:R-:W-:Y:S01]  /*0200*/  IMAD.U32 R4, RZ, RZ, UR13 ;  /* 0x0000000dff047e24 */ /* 0x000fe2000f8e00ff */
[----:B------:R-:W-:Y:S01]  /*0210*/  MOV R5, UR14 ;  /* 0x0000000e00057c02 */ /* 0x000fe20008000f00 */
[----:B------:R-:W-:Y:S02]  /*0220*/  UISETP.NE.AND UP0, UPT, UR4, UR8, UPT ;  /* 0x000000080400728c */ /* 0x000fe4000bf05270 */
[----:B------:R-:W-:-:S04]  /*0230*/  UIMAD UR4, UR6, UR5, -0x7fffffff ;  /* 0x80000001060474a4 */ /* 0x000fc8000f8e0205 */
[----:B-1----:R-:W-:-:S12]  /*0240*/  USEL UR4, UR4, 0x1, !UP0 ;  /* 0x0000000104047887 */ /* 0x002fd8000c000000 */
.L_x_9:
[----:B------:R-:W-:-:S04]  /*0250*/  UISETP.NE.U32.AND UP0, UPT, UR13, URZ, UPT ;  /* 0x000000ff0d00728c */ /* 0x000fc8000bf05070 */
[----:B------:R-:W-:-:S09]  /*0260*/  UISETP.NE.AND.EX UP0, UPT, UR14, URZ, UPT, UP0 ;  /* 0x000000ff0e00728c */ /* 0x000fd2000bf05300 */
[----:B--2---:R-:W-:Y:S05]  /*0270*/  BRA.U !UP0, `(.L_x_1) ;  /* 0x0000002d08bc7547 */ /* 0x004fea000b800000 */
[----:B------:R-:W-:Y:S01]  /*0280*/  UMOV UR5, 0xffffffff ;  /* 0xffffffff00057882 */ /* 0x000fe20000000000 */
[----:B------:R-:W-:Y:S02]  /*0290*/  ISETP.NE.AND P0, PT, R6, RZ, PT ;  /* 0x000000ff0600720c */ /* 0x000fe40003f05270 */
[----:B------:R-:W-:Y:S11]  /*02a0*/  BRA.DIV UR5, `(.L_x_2) ;  /* 0x0000002e05b47947 */ /* 0x000ff6000b800000 */
[----:B------:R-:W-:Y:S06]  /*02b0*/  BAR.SYNC.DEFER_BLOCKING 0x0 ;  /* 0x0000000000007b1d */ /* 0x000fec0000010000 */
.L_x_17:
[----:B------:R-:W-:Y:S04]  /*02c0*/  BSSY B1, `(.L_x_3) ;  /* 0x0000017000017945 */ /* 0x000fe80003800000 */
[----:B------:R-:W-:Y:S05]  /*02d0*/  @P0 BRA `(.L_x_4) ;  /* 0x0000000000540947 */ /* 0x000fea0003800000 */
[----:B------:R-:W0:Y:S01]  /*02e0*/  S2R R11, SR_LANEID ;  /* 0x00000000000b7919 */ /* 0x000e220000000000 */
[----:B------:R-:W-:Y:S02]  /*02f0*/  VOTEU.ANY UR5, UPT, PT ;  /* 0x0000000000057886 */ /* 0x000fe400038e0100 */
[----:B------:R-:W0:Y:S08]  /*0300*/  FLO.U32 R10, UR5 ;  /* 0x00000005000a7d00 */ /* 0x000e3000080e0000 */
[----:B------:R-:W1:Y:S01]  /*0310*/  POPC R9, UR5 ;  /* 0x0000000500097d09 */ /* 0x000e620008000000 */
[----:B0-----:R-:W-:Y:S01]  /*0320*/  ISETP.EQ.U32.AND P1, PT, R10, R11, PT ;  /* 0x0000000b0a00720c */ /* 0x001fe20003f22070 */
[----:B-1----:R-:W-:-:S12]  /*0330*/  IMAD R11, R9, UR4, RZ ;  /* 0x00000004090b7c24 */ /* 0x002fd8000f8e02ff */
[----:B------:R-:W-:Y:S06]  /*0340*/  @P1 MEMBAR.ALL.GPU ;  /* 0x0000000000001992 */ /* 0x000fec000000a000 */
[----:B------:R-:W-:-:S00]  /*0350*/  @P1 ERRBAR ;  /* 0x00000000000019ab */ /* 0x000fc00000000000 */
[----:B------:R-:W-:Y:S06]  /*0360*/  @P1 CGAERRBAR ;  /* 0x00000000000015ab */ /* 0x000fec0000000000 */
[----:B------:R-:W2:Y:S01]  /*0370*/  @P1 ATOM.E.ADD.STRONG.GPU PT, R11, desc[UR10][R4.64+0x4], R11 ;  /* 0x8000040b040b198a */ /* 0x000ea200081ef10a */
[----:B------:R-:W0:Y:S02]  /*0380*/  S2R R12, SR_LTMASK ;  /* 0x00000000000c7919 */ /* 0x000e240000003900 */
[----:B0-----:R-:W-:-:S06]  /*0390*/  LOP3.LUT R12, R12, UR5, RZ, 0xc0, !PT ;  /* 0x000000050c0c7c12 */ /* 0x001fcc000f8ec0ff */
[----:B------:R-:W0:Y:S01]  /*03a0*/  POPC R12, R12 ;  /* 0x0000000c000c7309 */ /* 0x000e220000000000 */
[----:B--2---:R-:W0:Y:S02]  /*03b0*/  SHFL.IDX PT, R9, R11, R10, 0x1f ;  /* 0x00001f0a0b097589 */ /* 0x004e2400000e0000 */
[----:B0-----:R-:W-:-:S07]  /*03c0*/  IMAD R9, R12, UR4, R9 ;  /* 0x000000040c097c24 */ /* 0x001fce000f8e0209 */
.L_x_5:
[----:B------:R-:W2:Y:S04]  /*03d0*/  LD.E.STRONG.GPU R10, desc[UR10][R4.64+0x4] ;  /* 0x0000040a040a7980 */ /* 0x000ea8000c10f900 */
[----:B--2---:R-:W-:Y:S01]  /*03e0*/  CCTL.IVALL ;  /* 0x00000000ff00798f */ /* 0x004fe20002000000 */
[----:B------:R-:W-:Y:S05]  /*03f0*/  YIELD ;  /* 0x0000000000007946 */ /* 0x000fea0003800000 */
[----:B------:R-:W-:-:S04]  /*0400*/  LOP3.LUT R10, R10, R9, RZ, 0x3c, !PT ;  /* 0x000000090a0a7212 */ /* 0x000fc800078e3cff */
[----:B------:R-:W-:-:S13]  /*0410*/  ISETP.GT.AND P1, PT, R10, -0x1, PT ;  /* 0xffffffff0a00780c */ /* 0x000fda0003f24270 */
[----:B------:R-:W-:Y:S05]  /*0420*/  @P1 BRA `(.L_x_5) ;  /* 0xfffffffc00e81947 */ /* 0x000fea000383ffff */
.L_x_4:
[----:B------:R-:W-:Y:S05]  /*0430*/  BSYNC B1 ;  /* 0x0000000000017941 */ /* 0x000fea0003800000 */
.L_x_3:
[----:B------:R-:W-:-:S03]  /*0440*/  UMOV UR5, 0xffffffff ;  /* 0xffffffff00057882 */ /* 0x000fc60000000000 */
[----:B------:R-:W-:Y:S05]  /*0450*/  BRA.DIV UR5, `(.L_x_6) ;  /* 0x0000002e05747947 */ /* 0x000fea000b800000 */
[----:B------:R-:W-:Y:S06]  /*0460*/  BAR.SYNC.DEFER_BLOCKING 0x0 ;  /* 0x0000000000007b1d */ /* 0x000fec0000010000 */
.L_x_20:
[----:B------:R-:W-:Y:S01]  /*0470*/  ISETP.NE.AND P1, PT, R8, R7, PT ;  /* 0x000000070800720c */ /* 0x000fe20003f25270 */
[----:B------:R-:W-:-:S12]  /*0480*/  BSSY.RECONVERGENT B1, `(.L_x_7) ;  /* 0x0000282000017945 */ /* 0x000fd80003800200 */
[----:B------:R-:W-:Y:S05]  /*0490*/  @P1 BRA `(.L_x_8) ;  /* 0x0000002800001947 */ /* 0x000fea0003800000 */
[----:B------:R-:W2:Y:S02]  /*04a0*/  LDG.E.U8.STRONG.SYS R9, desc[UR10][R2.64] ;  /* 0x0000000a02097981 */ /* 0x000ea4000c1f5100 */
[----:B--2---:R-:W-:-:S05]  /*04b0*/  IMAD.MOV R9, RZ, RZ, -R9 ;  /* 0x000000ffff097224 */ /* 0x004fca00078e0a09 */
[----:B------:R-:W-:-:S05]  /*04c0*/  PRMT R9, R9, 0x7710, RZ ;  /* 0x0000771009097816 */ /* 0x000fca00000000ff */
[----:B------:R-:W-:-:S05]  /*04d0*/  VIADD R9, R9, 0x1 ;  /* 0x0000000109097836 */ /* 0x000fca0000000000 */
[----:B------:R0:W-:Y:S04]  /*04e0*/  STG.E.U8.STRONG.SYS desc[UR10][R2.64], R9 ;  /* 0x0000000902007986 */ /* 0x0001e8000c11510a */
[----:B------:R-:W2:Y:S02]  /*04f0*/  LDG.E.U8.STRONG.SYS R10, desc[UR10][R2.64] ;  /* 0x0000000a020a7981 */ /* 0x000ea4000c1f5100 */
[----:B--2---:R-:W-:-:S05]  /*0500*/  IMAD.MOV R10, RZ, RZ, -R10 ;  /* 0x000000ffff0a7224 */ /* 0x004fca00078e0a0a */
[----:B------:R-:W-:-:S05]  /*0510*/  PRMT R11, R10, 0x7710, RZ ;  /* 0x000077100a0b7816 */ /* 0x000fca00000000ff */
[----:B------:R-:W-:-:S05]  /*0520*/  VIADD R11, R11, 0x1 ;  /* 0x000000010b0b7836 */ /* 0x000fca0000000000 */
[----:B------:R1:W-:Y:S04]  /*0530*/  STG.E.U8.STRONG.SYS desc[UR10][R2.64], R11 ;  /* 0x0000000b02007986 */ /* 0x0003e8000c11510a */
[----:B------:R-:W2:Y:S02]  /*0540*/  LDG.E.U8.STRONG.SYS R10, desc[UR10][R2.64] ;  /* 0x0000000a020a7981 */ /* 0x000ea4000c1f5100 */
[----:B--2---:R-:W-:-:S04]  /*0550*/  IADD3 R10, PT, PT, RZ, -R10, RZ ;  /* 0x8000000aff0a7210 */ /* 0x004fc80007ffe0ff */
[----:B------:R-:W-:-:S05]  /*0560*/  PRMT R13, R10, 0x7710, RZ ;  /* 0x000077100a0d7816 */ /* 0x000fca00000000ff */
[----:B------:R-:W-:-:S05]  /*0570*/  VIADD R13, R13, 0x1 ;  /* 0x000000010d0d7836 */ /* 0x000fca0000000000 */
[----:B------:R2:W-:Y:S04]  /*0580*/  STG.E.U8.STRONG.SYS desc[UR10][R2.64], R13 ;  /* 0x0000000d02007986 */ /* 0x0005e8000c11510a */
[----:B0-----:R-:W3:Y:S02]  /*0590*/  LDG.E.U8.STRONG.SYS R9, desc[UR10][R2.64] ;  /* 0x0000000a02097981 */ /* 0x001ee4000c1f5100 */
[----:B---3--:R-:W-:-:S05]  /*05a0*/  IMAD.MOV R9, RZ, RZ, -R9 ;  /* 0x000000ffff097224 */ /* 0x008fca00078e0a09 */
[----:B------:R-:W-:-:S05]  /*05b0*/  PRMT R9, R9, 0x7710, RZ ;  /* 0x0000771009097816 */ /* 0x000fca00000000ff */
[----:B------:R-:W-:-:S05]  /*05c0*/  VIADD R9, R9, 0x1 ;  /* 0x0000000109097836 */ /* 0x000fca0000000000 */
[----:B------:R0:W-:Y:S04]  /*05d0*/  STG.E.U8.STRONG.SYS desc[UR10][R2.64], R9 ;  /* 0x0000000902007986 */ /* 0x0001e8000c11510a */
[----:B------:R-:W3:Y:S02]  /*05e0*/  LDG.E.U8.STRONG.SYS R10, desc[UR10][R2.64] ;  /* 0x0000000a020a7981 */ /* 0x000ee4000c1f5100 */
[----:B---3--:R-:W-:-:S05]  /*05f0*/  IMAD.MOV R10, RZ, RZ, -R10 ;  /* 0x000000ffff0a7224 */ /* 0x008fca00078e0a0a */
[----:B-1----:R-:W-:-:S04]  /*0600*/  PRMT R11, R10, 0x7710, RZ ;  /* 0x000077100a0b7816 */ /* 0x002fc800000000ff */
[----:B------:R-:W-:-:S05]  /*0610*/  IADD3 R11, PT, PT, R11, 0x1, RZ ;  /* 0x000000010b0b7810 */ /* 0x000fca0007ffe0ff */
[----:B------:R1:W-:Y:S04]  /*0620*/  STG.E.U8.STRONG.SYS desc[UR10][R2.64], R11 ;  /* 0x0000000b02007986 */ /* 0x0003e8000c11510a */
[----:B------:R-:W3:Y:S02]  /*0630*/  LDG.E.U8.STRONG.SYS R10, desc[UR10][R2.64] ;  /* 0x0000000a020a7981 */ /* 0x000ee4000c1f5100 */
[----:B---3--:R-:W-:-:S05]  /*0640*/  IMAD.MOV R10, RZ, RZ, -R10 ;  /* 0x000000ffff0a7224 */ /* 0x008fca00078e0a0a */
[----:B--2---:R-:W-:-:S05]  /*0650*/  PRMT R13, R10, 0x7710, RZ ;  /* 0x000077100a0d7816 */ /* 0x004fca00000000ff */
        /* <DEDUP_REMOVED lines=8> */
[----:B---3--:R-:W-:-:S04]  /*06e0*/  IADD3 R10, PT, PT, RZ, -R10, RZ ;  /* 0x8000000aff0a7210 */ /* 0x008fc80007ffe0ff */
[----:B-1----:R-:W-:-:S05]  /*06f0*/  PRMT R11, R10, 0x7710, RZ ;  /* 0x000077100a0b7816 */ /* 0x002fca00000000ff */
[----:B------:R-:W-:-:S05]  /*0700*/  VIADD R11, R11, 0x1 ;  /* 0x000000010b0b7836 */ /* 0x000fca0000000000 */
[----:B------:R1:W-:Y:S04]  /*0710*/  STG.E.U8.STRONG.SYS desc[UR10][R2.64], R11 ;  /* 0x0000000b02007986 */ /* 0x0003e8000c11510a */
[----:B------:R-:W3:Y:S02]  /*0720*/  LDG.E.U8.STRONG.SYS R10, desc[UR10][R2.64] ;  /* 0x0000000a020a7981 */ /* 0x000ee4000c1f5100 */
[----:B---3--:R-:W-:-:S05]  /*0730*/  IMAD.MOV R10, RZ, RZ, -R10 ;  /* 0x000000ffff0a7224 */ /* 0x008fca00078e0a0a */
[----:B--2---:R-:W-:-:S05]  /*0740*/  PRMT R13, R10, 0x7710, RZ ;  /* 0x000077100a0d7816 */ /* 0x004fca00000000ff */
[----:B------:R-:W-:-:S05]  /*0750*/  VIADD R13, R13, 0x1 ;  /* 0x000000010d0d7836 */ /* 0x000fca0000000000 */
[----:B------:R2:W-:Y:S04]  /*0760*/  STG.E.U8.STRONG.SYS desc[UR10][R2.64], R13 ;  /* 0x0000000d02007986 */ /* 0x0005e8000c11510a */
[----:B0-----:R-:W3:Y:S02]  /*0770*/  LDG.E.U8.STRONG.SYS R9, desc[UR10][R2.64] ;  /* 0x0000000a02097981 */ /* 0x001ee4000c1f5100 */
[----:B---3--:R-:W-:-:S04]  /*0780*/  IADD3 R9, PT, PT, RZ, -R9, RZ ;  /* 0x80000009ff097210 */ /* 0x008fc80007ffe0ff */
[----:B------:R-:W-:-:S05]  /*0790*/  PRMT R9, R9, 0x7710, RZ ;  /* 0x0000771009097816 */ /* 0x000fca00000000ff */
[----:B------:R-:W-:-:S05]  /*07a0*/  VIADD R9, R9, 0x1 ;  /* 0x0000000109097836 */ /* 0x000fca0000000000 */
[----:B------:R0:W-:Y:S04]  /*07b0*/  STG.E.U8.STRONG.SYS desc[UR10][R2.64], R9 ;  /* 0x0000000902007986 */ /* 0x0001e8000c11510a */
[----:B------:R-:W3:Y:S02]  /*07c0*/  LDG.E.U8.STRONG.SYS R10, desc[UR10][R2.64] ;  /* 0x0000000a020a7981 */ /* 0x000ee4000c1f5100 */
[----:B---3--:R-:W-:-:S05]  /*07d0*/  IMAD.MOV R10, RZ, RZ, -R10 ;  /* 0x000000ffff0a7224 */ /* 0x008fca00078e0a0a */
[----:B-1----:R-:W-:-:S05]  /*07e0*/  PRMT R11, R10, 0x7710, RZ ;  /* 0x000077100a0b7816 */ /* 0x002fca00000000ff */
[----:B------:R-:W-:-:S05]  /*07f0*/  VIADD R11, R11, 0x1 ;  /* 0x000000010b0b7836 */ /* 0x000fca0000000000 */
[----:B------:R1:W-:Y:S04]  /*0800*/  STG.E.U8.STRONG.SYS desc[UR10][R2.64], R11 ;  /* 0x0000000b02007986 */ /* 0x0003e8000c11510a */
[----:B------:R-:W3:Y:S02]  /*0810*/  LDG.E.U8.STRONG.SYS R10, desc[UR10][R2.64] ;  /* 0x0000000a020a7981 */ /* 0x000ee4000c1f5100 */
[----:B---3--:R-:W-:-:S04]  /*0820*/  IADD3 R10, PT, PT, RZ, -R10, RZ ;  /* 0x8000000aff0a7210 */ /* 0x008fc80007ffe0ff */
        /* <DEDUP_REMOVED lines=582> */
[----:B------:R2:W-:Y:S02]  /*2c90*/  STG.E.U8.STRONG.SYS desc[UR10][R2.64], R11 ;  /* 0x0000000b02007986 */ /* 0x0005e4000c11510a */
.L_x_8:
[----:B------:R-:W-:Y:S05]  /*2ca0*/  BSYNC.RECONVERGENT B1 ;  /* 0x0000000000017941 */ /* 0x000fea0003800200 */
.L_x_7:
[----:B------:R-:W-:-:S05]  /*2cb0*/  VIADD R7, R7, 0x1 ;  /* 0x0000000107077836 */ /* 0x000fca0000000000 */
[----:B------:R-:W-:-:S13]  /*2cc0*/  ISETP.NE.AND P1, PT, R7, 0x20, PT ;  /* 0x000000200700780c */ /* 0x000fda0003f25270 */
[----:B------:R-:W-:Y:S05]  /*2cd0*/  @P1 BRA `(.L_x_9) ;  /* 0xffffffd4005c1947 */ /* 0x000fea000383ffff */
[----:B------:R-:W-:Y:S05]  /*2ce0*/  BSYNC B0 ;  /* 0x0000000000007941 */ /* 0x000fea0003800000 */
.L_x_0:
[----:B------:R-:W-:-:S03]  /*2cf0*/  UMOV UR5, 0xffffffff ;  /* 0xffffffff00057882 */ /* 0x000fc60000000000 */
[----:B------:R-:W-:Y:S05]  /*2d00*/  BRA.DIV UR5, `(.L_x_10) ;  /* 0x0000000605747947 */ /* 0x000fea000b800000 */
[----:B------:R-:W-:Y:S06]  /*2d10*/  BAR.SYNC.DEFER_BLOCKING 0x0 ;  /* 0x0000000000007b1d */ /* 0x000fec0000010000 */
.L_x_23:
[----:B------:R-:W-:Y:S04]  /*2d20*/  BSSY B0, `(.L_x_11) ;  /* 0x0000017000007945 */ /* 0x000fe80003800000 */
[----:B------:R-:W-:Y:S05]  /*2d30*/  @P0 BRA `(.L_x_12) ;  /* 0x0000000000540947 */ /* 0x000fea0003800000 */
[----:B--2---:R-:W0:Y:S01]  /*2d40*/  S2R R3, SR_LANEID ;  /* 0x0000000000037919 */ /* 0x004e220000000000 */
        /* <DEDUP_REMOVED lines=14> */
.L_x_13:
[----:B------:R-:W2:Y:S04]  /*2e30*/  LD.E.STRONG.GPU R3, desc[UR10][R4.64+0x4] ;  /* 0x0000040a04037980 */ /* 0x000ea8000c10f900 */
[----:B--2---:R-:W-:Y:S01]  /*2e40*/  CCTL.IVALL ;  /* 0x00000000ff00798f */ /* 0x004fe20002000000 */
[----:B------:R-:W-:Y:S05]  /*2e50*/  YIELD ;  /* 0x0000000000007946 */ /* 0x000fea0003800000 */
[----:B------:R-:W-:-:S04]  /*2e60*/  LOP3.LUT R3, R3, R2, RZ, 0x3c, !PT ;  /* 0x0000000203037212 */ /* 0x000fc800078e3cff */
[----:B------:R-:W-:-:S13]  /*2e70*/  ISETP.GT.AND P0, PT, R3, -0x1, PT ;  /* 0xffffffff0300780c */ /* 0x000fda0003f04270 */
[----:B------:R-:W-:Y:S05]  /*2e80*/  @P0 BRA `(.L_x_13) ;  /* 0xfffffffc00e80947 */ /* 0x000fea000383ffff */
.L_x_12:
[----:B------:R-:W-:Y:S05]  /*2e90*/  BSYNC B0 ;  /* 0x0000000000007941 */ /* 0x000fea0003800000 */
.L_x_11:
[----:B------:R-:W-:-:S03]  /*2ea0*/  UMOV UR5, 0xffffffff ;  /* 0xffffffff00057882 */ /* 0x000fc60000000000 */
[----:B------:R-:W-:Y:S05]  /*2eb0*/  BRA.DIV UR5, `(.L_x_14) ;  /* 0x0000000605347947 */ /* 0x000fea000b800000 */
[----:B------:R-:W-:Y:S06]  /*2ec0*/  BAR.SYNC.DEFER_BLOCKING 0x0 ;  /* 0x0000000000007b1d */ /* 0x000fec0000010000 */
.L_x_26:
[----:B------:R-:W0:Y:S02]  /*2ed0*/  LDCU UR5, c[0x0][0x360] ;  /* 0x00006c00ff0577ac */ /* 0x000e240008000800 */
[----:B0-----:R-:W-:-:S06]  /*2ee0*/  USHF.R.U32.HI UR5, URZ, 0x3, UR5 ;  /* 0x00000003ff057899 */ /* 0x001fcc0008011605 */
[----:B------:R-:W-:-:S04]  /*2ef0*/  ISETP.GE.U32.AND P0, PT, R0, UR5, PT ;  /* 0x0000000500007c0c */ /* 0x000fc8000bf06070 */
[----:B------:R-:W-:-:S13]  /*2f00*/  ISETP.NE.OR P0, PT, RZ, UR12, P0 ;  /* 0x0000000cff007c0c */ /* 0x000fda0008705670 */
[----:B------:R-:W-:Y:S05]  /*2f10*/  @P0 EXIT ;  /* 0x000000000000094d */ /* 0x000fea0003800000 */
[----:B------:R-:W2:Y:S02]  /*2f20*/  LDCU.128 UR16, c[0x0][0x380] ;  /* 0x00007000ff1077ac */ /* 0x000ea40008000c00 */
[C---:B--2---:R-:W-:Y:S02]  /*2f30*/  IADD3 R2, P0, PT, R0.reuse, UR18, RZ ;  /* 0x0000001200027c10 */ /* 0x044fe4000ff1e0ff */
[----:B------:R-:W-:-:S03]  /*2f40*/  LEA R4, P1, R0, UR16, 0x3 ;  /* 0x0000001000047c11 */ /* 0x000fc6000f8218ff */
[----:B------:R-:W-:Y:S01]  /*2f50*/  IMAD.X R3, RZ, RZ, UR19, P0 ;  /* 0x00000013ff037e24 */ /* 0x000fe200080e06ff */
[----:B------:R-:W-:-:S04]  /*2f60*/  IADD3.X R5, PT, PT, RZ, UR17, RZ, P1, !PT ;  /* 0x00000011ff057c10 */ /* 0x000fc80008ffe4ff */
[----:B------:R-:W-:Y:S04]  /*2f70*/  STG.E.U8 desc[UR10][R2.64], RZ ;  /* 0x000000ff02007986 */ /* 0x000fe8000c10110a */
[----:B------:R-:W2:Y:S02]  /*2f80*/  LDG.E.U8 R0, desc[UR10][R4.64] ;  /* 0x0000000a04007981 */ /* 0x000ea4000c1e1100 */
[----:B--2---:R-:W-:-:S05]  /*2f90*/  IMAD.SHL.U32 R7, R0, 0x2, RZ ;  /* 0x0000000200077824 */ /* 0x004fca00078e00ff */
[----:B------:R0:W-:Y:S04]  /*2fa0*/  STG.E.U8 desc[UR10][R2.64], R7 ;  /* 0x0000000702007986 */ /* 0x0001e8000c10110a */
[----:B------:R-:W2:Y:S02]  /*2fb0*/  LDG.E.U8 R0, desc[UR10][R4.64+0x1] ;  /* 0x0000010a04007981 */ /* 0x000ea4000c1e1100 */
[----:B--2---:R-:W-:-:S04]  /*2fc0*/  IMAD.IADD R0, R7, 0x1, R0 ;  /* 0x0000000107007824 */ /* 0x004fc800078e0200 */
[----:B------:R-:W-:-:S05]  /*2fd0*/  IMAD.SHL.U32 R9, R0, 0x2, RZ ;  /* 0x0000000200097824 */ /* 0x000fca00078e00ff */
[----:B------:R1:W-:Y:S04]  /*2fe0*/  STG.E.U8 desc[UR10][R2.64], R9 ;  /* 0x0000000902007986 */ /* 0x0003e8000c10110a */
[----:B------:R-:W2:Y:S02]  /*2ff0*/  LDG.E.U8 R0, desc[UR10][R4.64+0x2] ;  /* 0x0000020a04007981 */ /* 0x000ea4000c1e1100 */
[----:B--2---:R-:W-:-:S05]  /*3000*/  IADD3 R0, PT, PT, R9, R0, RZ ;  /* 0x0000000009007210 */ /* 0x004fca0007ffe0ff */
[----:B------:R-:W-:-:S05]  /*3010*/  IMAD.SHL.U32 R11, R0, 0x2, RZ ;  /* 0x00000002000b7824 */ /* 0x000fca00078e00ff */
[----:B------:R2:W-:Y:S04]  /*3020*/  STG.E.U8 desc[UR10][R2.64], R11 ;  /* 0x0000000b02007986 */ /* 0x0005e8000c10110a */
[----:B------:R-:W3:Y:S02]  /*3030*/  LDG.E.U8 R0, desc[UR10][R4.64+0x3] ;  /* 0x0000030a04007981 */ /* 0x000ee4000c1e1100 */
[----:B---3--:R-:W-:-:S04]  /*3040*/  IMAD.IADD R0, R11, 0x1, R0 ;  /* 0x000000010b007824 */ /* 0x008fc800078e0200 */
[----:B0-----:R-:W-:-:S05]  /*3050*/  IMAD.SHL.U32 R7, R0, 0x2, RZ ;  /* 0x0000000200077824 */ /* 0x001fca00078e00ff */
[----:B------:R0:W-:Y:S04]  /*3060*/  STG.E.U8 desc[UR10][R2.64], R7 ;  /* 0x0000000702007986 */ /* 0x0001e8000c10110a */
[----:B------:R-:W3:Y:S02]  /*3070*/  LDG.E.U8 R0, desc[UR10][R4.64+0x4] ;  /* 0x0000040a04007981 */ /* 0x000ee4000c1e1100 */
[----:B---3--:R-:W-:-:S05]  /*3080*/  IADD3 R0, PT, PT, R7, R0, RZ ;  /* 0x0000000007007210 */ /* 0x008fca0007ffe0ff */
[----:B-1----:R-:W-:-:S05]  /*3090*/  IMAD.SHL.U32 R9, R0, 0x2, RZ ;  /* 0x0000000200097824 */ /* 0x002fca00078e00ff */
[----:B------:R-:W-:Y:S04]  /*30a0*/  STG.E.U8 desc[UR10][R2.64], R9 ;  /* 0x0000000902007986 */ /* 0x000fe8000c10110a */
[----:B------:R-:W3:Y:S02]  /*30b0*/  LDG.E.U8 R0, desc[UR10][R4.64+0x5] ;  /* 0x0000050a04007981 */ /* 0x000ee4000c1e1100 */
[----:B---3--:R-:W-:-:S04]  /*30c0*/  IMAD.IADD R0, R9, 0x1, R0 ;  /* 0x0000000109007824 */ /* 0x008fc800078e0200 */
[----:B--2---:R-:W-:-:S05]  /*30d0*/  IMAD.SHL.U32 R11, R0, 0x2, RZ ;  /* 0x00000002000b7824 */ /* 0x004fca00078e00ff */
[----:B------:R-:W-:Y:S04]  /*30e0*/  STG.E.U8 desc[UR10][R2.64], R11 ;  /* 0x0000000b02007986 */ /* 0x000fe8000c10110a */
[----:B------:R-:W2:Y:S02]  /*30f0*/  LDG.E.U8 R0, desc[UR10][R4.64+0x6] ;  /* 0x0000060a04007981 */ /* 0x000ea4000c1e1100 */
[----:B--2---:R-:W-:-:S05]  /*3100*/  IADD3 R0, PT, PT, R11, R0, RZ ;  /* 0x000000000b007210 */ /* 0x004fca0007ffe0ff */
[----:B0-----:R-:W-:-:S05]  /*3110*/  IMAD.SHL.U32 R7, R0, 0x2, RZ ;  /* 0x0000000200077824 */ /* 0x001fca00078e00ff */
[----:B------:R-:W-:Y:S04]  /*3120*/  STG.E.U8 desc[UR10][R2.64], R7 ;  /* 0x0000000702007986 */ /* 0x000fe8000c10110a */
[----:B------:R-:W2:Y:S02]  /*3130*/  LDG.E.U8 R0, desc[UR10][R4.64+0x7] ;  /* 0x0000070a04007981 */ /* 0x000ea4000c1e1100 */
[----:B--2---:R-:W-:-:S05]  /*3140*/  IMAD.IADD R13, R7, 0x1, R0 ;  /* 0x00000001070d7824 */ /* 0x004fca00078e0200 */
[----:B------:R-:W-:Y:S01]  /*3150*/  STG.E.U8 desc[UR10][R2.64], R13 ;  /* 0x0000000d02007986 */ /* 0x000fe2000c10110a */
[----:B------:R-:W-:Y:S05]  /*3160*/  EXIT ;  /* 0x000000000000794d */ /* 0x000fea0003800000 */
.L_x_1:
[----:B------:R-:W-:Y:S05]  /*3170*/  BPT.TRAP 0x1 ;  /* 0x000000040000795c */ /* 0x000fea0000300000 */
.L_x_2:
[----:B------:R-:W-:Y:S01]  /*3180*/  BSSY B1, `(.L_x_15) ;  /* 0x0000009000017945 */ /* 0x000fe20003800000 */
[----:B------:R-:W-:Y:S01]  /*3190*/  CS2R R10, SRZ ;  /* 0x00000000000a7805 */ /* 0x000fe2000001ff00 */
[----:B------:R-:W-:-:S07]  /*31a0*/  IMAD.MOV.U32 R9, RZ, RZ, -0x1 ;  /* 0xffffffffff097424 */ /* 0x000fce00078e00ff */
[----:B------:R-:W-:Y:S05]  /*31b0*/  WARPSYNC.COLLECTIVE.ALL `(.L_x_16) ;  /* 0x0000000000147948 */ /* 0x000fea0003c00000 */
[----:B------:R-:W-:-:S04]  /*31c0*/  SHF.L.U32 R11, R11, 0x10, RZ ;  /* 0x000000100b0b7819 */ /* 0x000fc800000006ff */
[----:B------:R-:W-:-:S05]  /*31d0*/  LOP3.LUT R11, R11, 0xf, R10, 0xf8, !PT ;  /* 0x0000000f0b0b7812 */ /* 0x000fca00078ef80a */
[----:B------:R0:W-:Y:S02]  /*31e0*/  BAR.SYNC.DEFER_BLOCKING R11, R11 ;  /* 0x0000000b0000731d */ /* 0x0001e40000010000 */
[----:B0-----:R-:W-:-:S04]  /*31f0*/  SHF.R.U32 R11, R11, 0x10, RZ ;  /* 0x000000100b0b7819 */ /* 0x001fc800000016ff */
[----:B------:R-:W-:Y:S05]  /*3200*/  ENDCOLLECTIVE ;  /* 0x000000000000791b */ /* 0x000fea0003800000 */
.L_x_16:
[----:B------:R-:W-:Y:S05]  /*3210*/  BSYNC B1 ;  /* 0x0000000000017941 */ /* 0x000fea0003800000 */
.L_x_15:
[----:B------:R-:W-:Y:S05]  /*3220*/  BRA `(.L_x_17) ;  /* 0xffffffd000247947 */ /* 0x000fea000383ffff */
.L_x_6:
[----:B------:R-:W-:Y:S01]  /*3230*/  BSSY B1, `(.L_x_18) ;  /* 0x0000009000017945 */ /* 0x000fe20003800000 */
[----:B------:R-:W-:Y:S02]  /*3240*/  CS2R R10, SRZ ;  /* 0x00000000000a7805 */ /* 0x000fe4000001ff00 */
[----:B------:R-:W-:-:S07]  /*3250*/  MOV R9, 0xffffffff ;  /* 0xffffffff00097802 */ /* 0x000fce0000000f00 */
[----:B------:R-:W-:Y:S05]  /*3260*/  WARPSYNC.COLLECTIVE.ALL `(.L_x_19) ;  /* 0x0000000000147948 */ /* 0x000fea0003c00000 */
[----:B------:R-:W-:-:S04]  /*3270*/  SHF.L.U32 R11, R11, 0x10, RZ ;  /* 0x000000100b0b7819 */ /* 0x000fc800000006ff */
[----:B------:R-:W-:-:S05]  /*3280*/  LOP3.LUT R11, R11, 0xf, R10, 0xf8, !PT ;  /* 0x0000000f0b0b7812 */ /* 0x000fca00078ef80a */
[----:B------:R0:W-:Y:S02]  /*3290*/  BAR.SYNC.DEFER_BLOCKING R11, R11 ;  /* 0x0000000b0000731d */ /* 0x0001e40000010000 */
[----:B0-----:R-:W-:-:S04]  /*32a0*/  SHF.R.U32 R11, R11, 0x10, RZ ;  /* 0x000000100b0b7819 */ /* 0x001fc800000016ff */
[----:B------:R-:W-:Y:S05]  /*32b0*/  ENDCOLLECTIVE ;  /* 0x000000000000791b */ /* 0x000fea0003800000 */
.L_x_19:
[----:B------:R-:W-:Y:S05]  /*32c0*/  BSYNC B1 ;  /* 0x0000000000017941 */ /* 0x000fea0003800000 */
.L_x_18:
[----:B------:R-:W-:Y:S05]  /*32d0*/  BRA `(.L_x_20) ;  /* 0xffffffd000647947 */ /* 0x000fea000383ffff */
.L_x_10:
[----:B------:R-:W-:Y:S01]  /*32e0*/  BSSY B0, `(.L_x_21) ;  /* 0x0000009000007945 */ /* 0x000fe20003800000 */
[----:B--2---:R-:W-:Y:S01]  /*32f0*/  CS2R R10, SRZ ;  /* 0x00000000000a7805 */ /* 0x004fe2000001ff00 */
[----:B------:R-:W-:-:S07]  /*3300*/  IMAD.MOV.U32 R9, RZ, RZ, -0x1 ;  /* 0xffffffffff097424 */ /* 0x000fce00078e00ff */
[----:B------:R-:W-:Y:S05]  /*3310*/  WARPSYNC.COLLECTIVE.ALL `(.L_x_22) ;  /* 0x0000000000147948 */ /* 0x000fea0003c00000 */
[----:B------:R-:W-:-:S04]  /*3320*/  SHF.L.U32 R11, R11, 0x10, RZ ;  /* 0x000000100b0b7819 */ /* 0x000fc800000006ff */
[----:B------:R-:W-:-:S05]  /*3330*/  LOP3.LUT R11, R11, 0xf, R10, 0xf8, !PT ;  /* 0x0000000f0b0b7812 */ /* 0x000fca00078ef80a */
[----:B------:R0:W-:Y:S02]  /*3340*/  BAR.SYNC.DEFER_BLOCKING R11, R11 ;  /* 0x0000000b0000731d */ /* 0x0001e40000010000 */
[----:B0-----:R-:W-:-:S04]  /*3350*/  SHF.R.U32 R11, R11, 0x10, RZ ;  /* 0x000000100b0b7819 */ /* 0x001fc800000016ff */
[----:B------:R-:W-:Y:S05]  /*3360*/  ENDCOLLECTIVE ;  /* 0x000000000000791b */ /* 0x000fea0003800000 */
.L_x_22:
[----:B------:R-:W-:Y:S05]  /*3370*/  BSYNC B0 ;  /* 0x0000000000007941 */ /* 0x000fea0003800000 */
.L_x_21:
[----:B------:R-:W-:Y:S05]  /*3380*/  BRA `(.L_x_23) ;  /* 0xfffffff800647947 */ /* 0x000fea000383ffff */
.L_x_14:
        /* <DEDUP_REMOVED lines=9> */
.L_x_25:
[----:B------:R-:W-:Y:S05]  /*3420*/  BSYNC B0 ;  /* 0x0000000000007941 */ /* 0x000fea0003800000 */
.L_x_24:
[----:B------:R-:W-:Y:S05]  /*3430*/  BRA `(.L_x_26) ;  /* 0xfffffff800a47947 */ /* 0x000fea000383ffff */
.L_x_27:
[----:B------:R-:W-:-:S00]  /*3440*/  BRA `(.L_x_27) ;  /* 0xfffffffc00fc7947 */ /* 0x000fc0000383ffff */
[----:B------:R-:W-:-:S00]  /*3450*/  NOP ;  /* 0x0000000000007918 */ /* 0x000fc00000000000 */
        /* <DEDUP_REMOVED lines=10> */
.L_x_28:


//--------------------- .nv.shared.reserved.0     --------------------------
	.section	.nv.shared.reserved.0,"aw",@nobits
	.weak		__nv_reservedSMEM_offset_0_alias
	.size		__nv_reservedSMEM_offset_0_alias, 0, 64
	.other		__nv_reservedSMEM_offset_0_alias,@"STO_CUDA_RESERVED_SHARED STV_DEFAULT"
__nv_reservedSMEM_offset_0_alias:
	.zero		0
	.zero		64


//--------------------- .nv.constant0._Z17myGeneratorKernelPhS_ --------------------------
	.section	.nv.constant0._Z17myGeneratorKernelPhS_,"a",@progbits
	.sectionflags	@""
	.align	4
.nv.constant0._Z17myGeneratorKernelPhS_:
	.zero		912


//--------------------- SYMBOLS --------------------------

	.type		.nv.reservedSmem.offset0,@object
	.size		.nv.reservedSmem.offset0,0x4
